	.headerflags	@"EF_CUDA_TEXMODE_UNIFIED EF_CUDA_64BIT_ADDRESS EF_CUDA_ACCELERATORS EF_CUDA_SM90 EF_CUDA_VIRTUAL_SM(EF_CUDA_SM90)"
	.elftype	@"ET_EXEC"


//--------------------- .nv.info                  --------------------------
	.section	.nv.info,"",@"SHT_CUDA_INFO"
	.align	4


	//----- nvinfo : EIATTR_REGCOUNT
	.align		4
        /*0000*/ 	.byte	0x04, 0x2f
        /*0002*/ 	.short	(.L_3 - .L_2)
	.align		4
.L_2:
        /*0004*/ 	.word	index@(triton_poi_fused__native_batch_norm_legit_no_training_convolution_relu_threshold_backward_0)
        /*0008*/ 	.word	0x00000017


	//----- nvinfo : EIATTR_MIN_STACK_SIZE
	.align		4
.L_3:
        /*000c*/ 	.byte	0x04, 0x12
        /*000e*/ 	.short	(.L_5 - .L_4)
	.align		4
.L_4:
        /*0010*/ 	.word	index@(triton_poi_fused__native_batch_norm_legit_no_training_convolution_relu_threshold_backward_0)
        /*0014*/ 	.word	0x00000000


	//----- nvinfo : EIATTR_FRAME_SIZE
	.align		4
.L_5:
        /*0018*/ 	.byte	0x04, 0x11
        /*001a*/ 	.short	(.L_7 - .L_6)
	.align		4
.L_6:
        /*001c*/ 	.word	index@(triton_poi_fused__native_batch_norm_legit_no_training_convolution_relu_threshold_backward_0)
        /*0020*/ 	.word	0x00000000


	//----- nvinfo : EIATTR_MIN_STACK_SIZE
	.align		4
.L_7:
        /*0024*/ 	.byte	0x04, 0x12
        /*0026*/ 	.short	(.L_9 - .L_8)
	.align		4
.L_8:
        /*0028*/ 	.word	index@(triton_poi_fused__native_batch_norm_legit_no_training_convolution_relu_threshold_backward_0)
        /*002c*/ 	.word	0x00000000
.L_9:


//--------------------- .nv.info.triton_poi_fused__native_batch_norm_legit_no_training_convolution_relu_threshold_backward_0 --------------------------
	.section	.nv.info.triton_poi_fused__native_batch_norm_legit_no_training_convolution_relu_threshold_backward_0,"",@"SHT_CUDA_INFO"
	.sectionflags	@""
	.align	4


	//----- nvinfo : EIATTR_CUDA_API_VERSION
	.align		4
        /*0000*/ 	.byte	0x04, 0x37
        /*0002*/ 	.short	(.L_11 - .L_10)
.L_10:
        /*0004*/ 	.word	0x0000007c


	//----- nvinfo : EIATTR_KPARAM_INFO
	.align		4
.L_11:
        /*0008*/ 	.byte	0x04, 0x17
        /*000a*/ 	.short	(.L_13 - .L_12)
.L_12:
        /*000c*/ 	.word	0x00000000
        /*0010*/ 	.short	0x0008
        /*0012*/ 	.short	0x0040
        /*0014*/ 	.byte	0x00, 0xf0, 0x11, 0x00


	//----- nvinfo : EIATTR_KPARAM_INFO
	.align		4
.L_13:
        /*0018*/ 	.byte	0x04, 0x17
        /*001a*/ 	.short	(.L_15 - .L_14)
.L_14:
        /*001c*/ 	.word	0x00000000
        /*0020*/ 	.short	0x0007
        /*0022*/ 	.short	0x0038
        /*0024*/ 	.byte	0x00, 0xf4, 0x21, 0x00


	//----- nvinfo : EIATTR_KPARAM_INFO
	.align		4
.L_15:
        /*0028*/ 	.byte	0x04, 0x17
        /*002a*/ 	.short	(.L_17 - .L_16)
.L_16:
        /*002c*/ 	.word	0x00000000
        /*0030*/ 	.short	0x0006
        /*0032*/ 	.short	0x0030
        /*0034*/ 	.byte	0x00, 0xf4, 0x21, 0x00


	//----- nvinfo : EIATTR_KPARAM_INFO
	.align		4
.L_17:
        /*0038*/ 	.byte	0x04, 0x17
        /*003a*/ 	.short	(.L_19 - .L_18)
.L_18:
        /*003c*/ 	.word	0x00000000
        /*0040*/ 	.short	0x0005
        /*0042*/ 	.short	0x0028
        /*0044*/ 	.byte	0x00, 0xf4, 0x21, 0x00


	//----- nvinfo : EIATTR_KPARAM_INFO
	.align		4
.L_19:
        /*0048*/ 	.byte	0x04, 0x17
        /*004a*/ 	.short	(.L_21 - .L_20)
.L_20:
        /*004c*/ 	.word	0x00000000
        /*0050*/ 	.short	0x0004
        /*0052*/ 	.short	0x0020
        /*0054*/ 	.byte	0x00, 0xf4, 0x21, 0x00


	//----- nvinfo : EIATTR_KPARAM_INFO
	.align		4
.L_21:
        /*0058*/ 	.byte	0x04, 0x17
        /*005a*/ 	.short	(.L_23 - .L_22)
.L_22:
        /*005c*/ 	.word	0x00000000
        /*0060*/ 	.short	0x0003
        /*0062*/ 	.short	0x0018
        /*0064*/ 	.byte	0x00, 0xf4, 0x21, 0x00


	//----- nvinfo : EIATTR_KPARAM_INFO
	.align		4
.L_23:
        /*0068*/ 	.byte	0x04, 0x17
        /*006a*/ 	.short	(.L_25 - .L_24)
.L_24:
        /*006c*/ 	.word	0x00000000
        /*0070*/ 	.short	0x0002
        /*0072*/ 	.short	0x0010
        /*0074*/ 	.byte	0x00, 0xf4, 0x21, 0x00


	//----- nvinfo : EIATTR_KPARAM_INFO
	.align		4
.L_25:
        /*0078*/ 	.byte	0x04, 0x17
        /*007a*/ 	.short	(.L_27 - .L_26)
.L_26:
        /*007c*/ 	.word	0x00000000
        /*0080*/ 	.short	0x0001
        /*0082*/ 	.short	0x0008
        /*0084*/ 	.byte	0x00, 0xf4, 0x21, 0x00


	//----- nvinfo : EIATTR_KPARAM_INFO
	.align		4
.L_27:
        /*0088*/ 	.byte	0x04, 0x17
        /*008a*/ 	.short	(.L_29 - .L_28)
.L_28:
        /*008c*/ 	.word	0x00000000
        /*0090*/ 	.short	0x0000
        /*0092*/ 	.short	0x0000
        /*0094*/ 	.byte	0x00, 0xf4, 0x21, 0x00


	//----- nvinfo : EIATTR_SPARSE_MMA_MASK
	.align		4
.L_29:
        /*0098*/ 	.byte	0x03, 0x50
        /*009a*/ 	.short	0x0000


	//----- nvinfo : EIATTR_MAXREG_COUNT
	.align		4
        /*009c*/ 	.byte	0x03, 0x1b
        /*009e*/ 	.short	0x00ff


	//----- nvinfo : EIATTR_EXIT_INSTR_OFFSETS
	.align		4
        /*00a0*/ 	.byte	0x04, 0x1c
        /*00a2*/ 	.short	(.L_31 - .L_30)


	//   ....[0]....
.L_30:
        /*00a4*/ 	.word	0x000003d0


	//   ....[1]....
        /*00a8*/ 	.word	0x000003f0


	//----- nvinfo : EIATTR_REQNTID
	.align		4
.L_31:
        /*00ac*/ 	.byte	0x04, 0x10
        /*00ae*/ 	.short	(.L_33 - .L_32)
.L_32:
        /*00b0*/ 	.word	0x00000080
        /*00b4*/ 	.word	0x00000001
        /*00b8*/ 	.word	0x00000001


	//----- nvinfo : EIATTR_CBANK_PARAM_SIZE
	.align		4
.L_33:
        /*00bc*/ 	.byte	0x03, 0x19
        /*00be*/ 	.short	0x0044


	//----- nvinfo : EIATTR_PARAM_CBANK
	.align		4
        /*00c0*/ 	.byte	0x04, 0x0a
        /*00c2*/ 	.short	(.L_35 - .L_34)
	.align		4
.L_34:
        /*00c4*/ 	.word	index@(.nv.constant0.triton_poi_fused__native_batch_norm_legit_no_training_convolution_relu_threshold_backward_0)
        /*00c8*/ 	.short	0x0210
        /*00ca*/ 	.short	0x0044


	//----- nvinfo : EIATTR_SW_WAR
	.align		4
.L_35:
        /*00cc*/ 	.byte	0x04, 0x36
        /*00ce*/ 	.short	(.L_37 - .L_36)
.L_36:
        /*00d0*/ 	.word	0x00000008
.L_37:


//--------------------- .nv.callgraph             --------------------------
	.section	.nv.callgraph,"",@"SHT_CUDA_CALLGRAPH"
	.align	4
	.sectionentsize	8
	.align		4
        /*0000*/ 	.word	0x00000000
	.align		4
        /*0004*/ 	.word	0xffffffff
	.align		4
        /*0008*/ 	.word	0x00000000
	.align		4
        /*000c*/ 	.word	0xfffffffe
	.align		4
        /*0010*/ 	.word	0x00000000
	.align		4
        /*0014*/ 	.word	0xfffffffd
	.align		4
        /*0018*/ 	.word	0x00000000
	.align		4
        /*001c*/ 	.word	0xfffffffc


//--------------------- .nv.constant4             --------------------------
	.section	.nv.constant4,"a",@progbits
	.align	8
	.align		8
.nv.constant4:
        /*0000*/ 	.dword	_$_str
	.align		8
        /*0008*/ 	.dword	_$_str_$_2


//--------------------- .text.triton_poi_fused__native_batch_norm_legit_no_training_convolution_relu_threshold_backward_0 --------------------------
	.section	.text.triton_poi_fused__native_batch_norm_legit_no_training_convolution_relu_threshold_backward_0,"ax",@progbits
	.align	128
        .global         triton_poi_fused__native_batch_norm_legit_no_training_convolution_relu_threshold_backward_0
        .type           triton_poi_fused__native_batch_norm_legit_no_training_convolution_relu_threshold_backward_0,@function
        .size           triton_poi_fused__native_batch_norm_legit_no_training_convolution_relu_threshold_backward_0,(.L_x_1 - triton_poi_fused__native_batch_norm_legit_no_training_convolution_relu_threshold_backward_0)
        .other          triton_poi_fused__native_batch_norm_legit_no_training_convolution_relu_threshold_backward_0,@"STO_CUDA_ENTRY STV_DEFAULT"
triton_poi_fused__native_batch_norm_legit_no_training_convolution_relu_threshold_backward_0:
.text.triton_poi_fused__native_batch_norm_legit_no_training_convolution_relu_threshold_backward_0:
[----:B------:R-:W0:Y:S01]  /*0000*/  LDC R1, c[0x0][0x28] ;  /* 0x00000a00ff017b82 */ /* 0x000e220000000800 */
[----:B------:R-:W1:Y:S07]  /*0010*/  S2R R0, SR_TID.X ;  /* 0x0000000000007919 */ /* 0x000e6e0000002100 */
[----:B------:R-:W2:Y:S01]  /*0020*/  LDC.64 R12, c[0x0][0x228] ;  /* 0x00008a00ff0c7b82 */ /* 0x000ea20000000a00 */
[----:B------:R-:W-:Y:S01]  /*0030*/  CS2R R4, SRZ ;  /* 0x0000000000047805 */ /* 0x000fe2000001ff00 */
[----:B------:R-:W-:Y:S01]  /*0040*/  ULDC.64 UR4, c[0x0][0x208] ;  /* 0x0000820000047ab9 */ /* 0x000fe20000000a00 */
[----:B------:R-:W3:Y:S05]  /*0050*/  S2R R3, SR_CTAID.X ;  /* 0x0000000000037919 */ /* 0x000eea0000002500 */
[----:B------:R-:W4:Y:S08]  /*0060*/  LDC.64 R10, c[0x0][0x218] ;  /* 0x00008600ff0a7b82 */ /* 0x000f300000000a00 */
[----:B------:R-:W5:Y:S08]  /*0070*/  LDC.64 R14, c[0x0][0x220] ;  /* 0x00008800ff0e7b82 */ /* 0x000f700000000a00 */
[----:B------:R-:W4:Y:S08]  /*0080*/  LDC.64 R16, c[0x0][0x230] ;  /* 0x00008c00ff107b82 */ /* 0x000f300000000a00 */
[----:B------:R-:W5:Y:S01]  /*0090*/  LDC.64 R6, c[0x0][0x238] ;  /* 0x00008e00ff067b82 */ /* 0x000f620000000a00 */
[----:B-1----:R-:W-:-:S02]  /*00a0*/  LOP3.LUT R0, R0, 0x7f, RZ, 0xc0, !PT ;  /* 0x0000007f00007812 */ /* 0x002fc400078ec0ff */
[----:B------:R-:W-:Y:S02]  /*00b0*/  CS2R R8, SRZ ;  /* 0x0000000000087805 */ /* 0x000fe4000001ff00 */
[----:B---3--:R-:W-:Y:S01]  /*00c0*/  SHF.R.S32.HI R2, RZ, 0x18, R3 ;  /* 0x00000018ff027819 */ /* 0x008fe20000011403 */
[----:B------:R-:W-:Y:S01]  /*00d0*/  ULDC.64 UR6, c[0x0][0x248] ;  /* 0x0000920000067ab9 */ /* 0x000fe20000000a00 */
[----:B------:R-:W-:Y:S02]  /*00e0*/  IMAD R0, R3, 0x80, R0 ;  /* 0x0000008003007824 */ /* 0x000fe400078e0200 */
[----:B------:R-:W-:-:S04]  /*00f0*/  SGXT R3, R2, 0x1 ;  /* 0x000000010203781a */ /* 0x000fc80000000200 */
[----:B------:R-:W-:Y:S02]  /*0100*/  LEA.HI R3, R3, R0, RZ, 0x6 ;  /* 0x0000000003037211 */ /* 0x000fe400078f30ff */
[----:B------:R-:W-:Y:S02]  /*0110*/  ISETP.GE.AND P0, PT, R0, 0x400, PT ;  /* 0x000004000000780c */ /* 0x000fe40003f06270 */
[----:B------:R-:W-:-:S04]  /*0120*/  SHF.R.S32.HI R3, RZ, 0x6, R3 ;  /* 0x00000006ff037819 */ /* 0x000fc80000011403 */
[----:B------:R-:W-:-:S04]  /*0130*/  LEA.HI R2, R3, R3, RZ, 0x2 ;  /* 0x0000000303027211 */ /* 0x000fc800078f10ff */
[----:B------:R-:W-:-:S05]  /*0140*/  LOP3.LUT R2, R2, 0xfffffffc, RZ, 0xc0, !PT ;  /* 0xfffffffc02027812 */ /* 0x000fca00078ec0ff */
[----:B------:R-:W-:Y:S02]  /*0150*/  IMAD.IADD R19, R3, 0x1, -R2 ;  /* 0x0000000103137824 */ /* 0x000fe400078e0a02 */
[----:B------:R-:W1:Y:S02]  /*0160*/  LDC.64 R2, c[0x0][0x210] ;  /* 0x00008400ff027b82 */ /* 0x000e640000000a00 */
[----:B--2---:R-:W-:-:S05]  /*0170*/  IMAD.WIDE R12, R19, 0x4, R12 ;  /* 0x00000004130c7825 */ /* 0x004fca00078e020c */
[----:B------:R5:W2:Y:S01]  /*0180*/  @!P0 LDG.E.EL R4, desc[UR4][R12.64] ;  /* 0x000000040c048981 */ /* 0x000aa2000c2e1900 */
[----:B----4-:R-:W-:-:S05]  /*0190*/  IMAD.WIDE R10, R19, 0x4, R10 ;  /* 0x00000004130a7825 */ /* 0x010fca00078e020a */
[----:B------:R3:W4:Y:S01]  /*01a0*/  @!P0 LDG.E.EL R8, desc[UR4][R10.64] ;  /* 0x000000040a088981 */ /* 0x000722000c2e1900 */
[----:B-----5:R-:W-:-:S04]  /*01b0*/  IMAD.WIDE R12, R19, 0x4, R14 ;  /* 0x00000004130c7825 */ /* 0x020fc800078e020e */
[----:B-1----:R-:W-:Y:S01]  /*01c0*/  IMAD.WIDE R2, R0, 0x4, R2 ;  /* 0x0000000400027825 */ /* 0x002fe200078e0202 */
[----:B------:R-:W5:Y:S04]  /*01d0*/  @!P0 LDG.E.EL R9, desc[UR4][R12.64] ;  /* 0x000000040c098981 */ /* 0x000f68000c2e1900 */
[----:B------:R-:W4:Y:S01]  /*01e0*/  @!P0 LDG.E R5, desc[UR4][R2.64] ;  /* 0x0000000402058981 */ /* 0x000f22000c1e1900 */
[----:B0-----:R-:W-:-:S04]  /*01f0*/  IMAD.WIDE R14, R19, 0x4, R16 ;  /* 0x00000004130e7825 */ /* 0x001fc800078e0210 */
[----:B------:R-:W-:Y:S01]  /*0200*/  IMAD.WIDE R16, R19, 0x4, R6 ;  /* 0x0000000413107825 */ /* 0x000fe200078e0206 */
[----:B------:R-:W-:Y:S01]  /*0210*/  CS2R R18, SRZ ;  /* 0x0000000000127805 */ /* 0x000fe2000001ff00 */
[----:B------:R-:W0:Y:S05]  /*0220*/  LDC.64 R6, c[0x0][0x240] ;  /* 0x00009000ff067b82 */ /* 0x000e2a0000000a00 */
[----:B------:R-:W5:Y:S04]  /*0230*/  @!P0 LDG.E.EL R18, desc[UR4][R14.64] ;  /* 0x000000040e128981 */ /* 0x000f68000c2e1900 */
[----:B------:R-:W5:Y:S01]  /*0240*/  @!P0 LDG.E.EL R19, desc[UR4][R16.64] ;  /* 0x0000000410138981 */ /* 0x000f62000c2e1900 */
[----:B---3--:R-:W-:-:S02]  /*0250*/  IMAD.MOV.U32 R11, RZ, RZ, 0x3e800000 ;  /* 0x3e800000ff0b7424 */ /* 0x008fc400078e00ff */
[----:B0-----:R-:W-:-:S04]  /*0260*/  IMAD.WIDE R6, R0, 0x4, R6 ;  /* 0x0000000400067825 */ /* 0x001fc800078e0206 */
[----:B--2---:R-:W-:-:S04]  /*0270*/  FADD R4, R4, 9.9999997473787516356e-06 ;  /* 0x3727c5ac04047421 */ /* 0x004fc80000000000 */
[----:B------:R-:W0:Y:S02]  /*0280*/  MUFU.SQRT R20, R4 ;  /* 0x0000000400147308 */ /* 0x000e240000002000 */
[C---:B0-----:R-:W-:Y:S02]  /*0290*/  FSETP.GT.AND P1, PT, R20.reuse, 8.50705917302346158658e+37, PT ;  /* 0x7e8000001400780b */ /* 0x041fe40003f24000 */
[----:B------:R-:W-:-:S11]  /*02a0*/  FSETP.GEU.AND P2, PT, R20, 1.175494350822287508e-38, PT ;  /* 0x008000001400780b */ /* 0x000fd60003f4e000 */
[----:B------:R-:W-:-:S04]  /*02b0*/  @P1 FMUL R20, R20, 0.25 ;  /* 0x3e80000014141820 */ /* 0x000fc80000400000 */
[----:B------:R-:W-:-:S06]  /*02c0*/  @!P2 FMUL R20, R20, 16777216 ;  /* 0x4b8000001414a820 */ /* 0x000fcc0000400000 */
[----:B------:R-:W0:Y:S01]  /*02d0*/  MUFU.RCP R20, R20 ;  /* 0x0000001400147308 */ /* 0x000e220000001000 */
[----:B------:R-:W-:Y:S01]  /*02e0*/  FSEL R11, R11, 1, P1 ;  /* 0x3f8000000b0b7808 */ /* 0x000fe20000800000 */
[----:B----4-:R-:W-:-:S04]  /*02f0*/  FADD R8, R8, R5 ;  /* 0x0000000508087221 */ /* 0x010fc80000000000 */
[----:B------:R-:W-:Y:S01]  /*0300*/  @!P2 FMUL R11, R11, 16777216 ;  /* 0x4b8000000b0ba820 */ /* 0x000fe20000400000 */
[----:B-----5:R-:W-:-:S03]  /*0310*/  FADD R9, R8, -R9 ;  /* 0x8000000908097221 */ /* 0x020fc60000000000 */
[----:B0-----:R-:W-:-:S04]  /*0320*/  FMUL R4, R20, R11 ;  /* 0x0000000b14047220 */ /* 0x001fc80000400000 */
[----:B------:R-:W-:-:S04]  /*0330*/  FMUL R4, R9, R4 ;  /* 0x0000000409047220 */ /* 0x000fc80000400000 */
[----:B------:R-:W-:-:S05]  /*0340*/  FFMA R4, R4, R18, R19 ;  /* 0x0000001204047223 */ /* 0x000fca0000000013 */
[----:B------:R-:W-:-:S04]  /*0350*/  FSETP.GEU.AND P1, PT, R4, RZ, PT ;  /* 0x000000ff0400720b */ /* 0x000fc80003f2e000 */
[----:B------:R-:W-:Y:S02]  /*0360*/  FSEL R9, R4, RZ, P1 ;  /* 0x000000ff04097208 */ /* 0x000fe40000800000 */
[----:B------:R-:W-:Y:S01]  /*0370*/  IADD3 R4, P1, R0, UR6, RZ ;  /* 0x0000000600047c10 */ /* 0x000fe2000ff3e0ff */
[----:B------:R0:W-:Y:S01]  /*0380*/  @!P0 STG.E desc[UR4][R2.64], R8 ;  /* 0x0000000802008986 */ /* 0x0001e2000c101904 */
[----:B------:R-:W-:Y:S02]  /*0390*/  FSETP.GTU.AND P2, PT, R9, RZ, PT ;  /* 0x000000ff0900720b */ /* 0x000fe40003f4c000 */
[----:B------:R-:W-:Y:S01]  /*03a0*/  LEA.HI.X.SX32 R5, R0, UR7, 0x1, P1 ;  /* 0x0000000700057c11 */ /* 0x000fe200088f0eff */
[----:B------:R0:W-:Y:S01]  /*03b0*/  @!P0 STG.E desc[UR4][R6.64], R9 ;  /* 0x0000000906008986 */ /* 0x0001e2000c101904 */
[----:B------:R-:W-:Y:S01]  /*03c0*/  SEL R11, RZ, 0x1, P2 ;  /* 0x00000001ff0b7807 */ /* 0x000fe20001000000 */
[----:B0-----:R-:W-:Y:S08]  /*03d0*/  @P0 EXIT ;  /* 0x000000000000094d */ /* 0x001ff00003800000 */
[----:B------:R-:W-:Y:S01]  /*03e0*/  STG.E.U8 desc[UR4][R4.64], R11 ;  /* 0x0000000b04007986 */ /* 0x000fe2000c101104 */
[----:B------:R-:W-:Y:S05]  /*03f0*/  EXIT ;  /* 0x000000000000794d */ /* 0x000fea0003800000 */
.L_x_0:
[----:B------:R-:W-:-:S00]  /*0400*/  BRA `(.L_x_0) ;  /* 0xfffffffc00fc7947 */ /* 0x000fc0000383ffff */
[----:B------:R-:W-:-:S00]  /*0410*/  NOP ;  /* 0x0000000000007918 */ /* 0x000fc00000000000 */
        /* <DEDUP_REMOVED lines=14> */
.L_x_1:


//--------------------- .nv.global.init           --------------------------
	.section	.nv.global.init,"aw",@progbits
.nv.global.init:
	.type		_$_str,@object
	.size		_$_str,(_$_str_$_2 - _$_str)
_$_str:
        /*0000*/ 	.byte	0x5f, 0x5f, 0x43, 0x55, 0x44, 0x41, 0x5f, 0x46, 0x54, 0x5a, 0x00
	.type		_$_str_$_2,@object
	.size		_$_str_$_2,(.L_1 - _$_str_$_2)
_$_str_$_2:
        /*000b*/ 	.byte	0x5f, 0x5f, 0x43, 0x55, 0x44, 0x41, 0x5f, 0x50, 0x52, 0x45, 0x43, 0x5f, 0x53, 0x51, 0x52, 0x54
        /*001b*/ 	.byte	0x00
.L_1:


//--------------------- .nv.constant0.triton_poi_fused__native_batch_norm_legit_no_training_convolution_relu_threshold_backward_0 --------------------------
	.section	.nv.constant0.triton_poi_fused__native_batch_norm_legit_no_training_convolution_relu_threshold_backward_0,"a",@progbits
	.sectionflags	@""
	.align	4
.nv.constant0.triton_poi_fused__native_batch_norm_legit_no_training_convolution_relu_threshold_backward_0:
	.zero		596
